	.headerflags	@"EF_CUDA_TEXMODE_UNIFIED EF_CUDA_64BIT_ADDRESS EF_CUDA_ACCELERATORS EF_CUDA_SM90 EF_CUDA_VIRTUAL_SM(EF_CUDA_SM90)"
	.elftype	@"ET_EXEC"


//--------------------- .nv.info                  --------------------------
	.section	.nv.info,"",@"SHT_CUDA_INFO"
	.align	4


	//----- nvinfo : EIATTR_REGCOUNT
	.align		4
        /*0000*/ 	.byte	0x04, 0x2f
        /*0002*/ 	.short	(.L_1 - .L_0)
	.align		4
.L_0:
        /*0004*/ 	.word	index@(triton_poi_fused_addmm_relu_14)
        /*0008*/ 	.word	0x0000000c


	//----- nvinfo : EIATTR_MIN_STACK_SIZE
	.align		4
.L_1:
        /*000c*/ 	.byte	0x04, 0x12
        /*000e*/ 	.short	(.L_3 - .L_2)
	.align		4
.L_2:
        /*0010*/ 	.word	index@(triton_poi_fused_addmm_relu_14)
        /*0014*/ 	.word	0x00000000


	//----- nvinfo : EIATTR_FRAME_SIZE
	.align		4
.L_3:
        /*0018*/ 	.byte	0x04, 0x11
        /*001a*/ 	.short	(.L_5 - .L_4)
	.align		4
.L_4:
        /*001c*/ 	.word	index@(triton_poi_fused_addmm_relu_14)
        /*0020*/ 	.word	0x00000000


	//----- nvinfo : EIATTR_MIN_STACK_SIZE
	.align		4
.L_5:
        /*0024*/ 	.byte	0x04, 0x12
        /*0026*/ 	.short	(.L_7 - .L_6)
	.align		4
.L_6:
        /*0028*/ 	.word	index@(triton_poi_fused_addmm_relu_14)
        /*002c*/ 	.word	0x00000000
.L_7:


//--------------------- .nv.info.triton_poi_fused_addmm_relu_14 --------------------------
	.section	.nv.info.triton_poi_fused_addmm_relu_14,"",@"SHT_CUDA_INFO"
	.sectionflags	@""
	.align	4


	//----- nvinfo : EIATTR_CUDA_API_VERSION
	.align		4
        /*0000*/ 	.byte	0x04, 0x37
        /*0002*/ 	.short	(.L_9 - .L_8)
.L_8:
        /*0004*/ 	.word	0x0000007c


	//----- nvinfo : EIATTR_KPARAM_INFO
	.align		4
.L_9:
        /*0008*/ 	.byte	0x04, 0x17
        /*000a*/ 	.short	(.L_11 - .L_10)
.L_10:
        /*000c*/ 	.word	0x00000000
        /*0010*/ 	.short	0x0002
        /*0012*/ 	.short	0x0010
        /*0014*/ 	.byte	0x00, 0xf0, 0x11, 0x00


	//----- nvinfo : EIATTR_KPARAM_INFO
	.align		4
.L_11:
        /*0018*/ 	.byte	0x04, 0x17
        /*001a*/ 	.short	(.L_13 - .L_12)
.L_12:
        /*001c*/ 	.word	0x00000000
        /*0020*/ 	.short	0x0001
        /*0022*/ 	.short	0x0008
        /*0024*/ 	.byte	0x00, 0xf4, 0x21, 0x00


	//----- nvinfo : EIATTR_KPARAM_INFO
	.align		4
.L_13:
        /*0028*/ 	.byte	0x04, 0x17
        /*002a*/ 	.short	(.L_15 - .L_14)
.L_14:
        /*002c*/ 	.word	0x00000000
        /*0030*/ 	.short	0x0000
        /*0032*/ 	.short	0x0000
        /*0034*/ 	.byte	0x00, 0xf4, 0x21, 0x00


	//----- nvinfo : EIATTR_SPARSE_MMA_MASK
	.align		4
.L_15:
        /*0038*/ 	.byte	0x03, 0x50
        /*003a*/ 	.short	0x0000


	//----- nvinfo : EIATTR_MAXREG_COUNT
	.align		4
        /*003c*/ 	.byte	0x03, 0x1b
        /*003e*/ 	.short	0x00ff


	//----- nvinfo : EIATTR_EXIT_INSTR_OFFSETS
	.align		4
        /*0040*/ 	.byte	0x04, 0x1c
        /*0042*/ 	.short	(.L_17 - .L_16)


	//   ....[0]....
.L_16:
        /*0044*/ 	.word	0x000001b0


	//   ....[1]....
        /*0048*/ 	.word	0x000001d0


	//----- nvinfo : EIATTR_REQNTID
	.align		4
.L_17:
        /*004c*/ 	.byte	0x04, 0x10
        /*004e*/ 	.short	(.L_19 - .L_18)
.L_18:
        /*0050*/ 	.word	0x00000080
        /*0054*/ 	.word	0x00000001
        /*0058*/ 	.word	0x00000001


	//----- nvinfo : EIATTR_CBANK_PARAM_SIZE
	.align		4
.L_19:
        /*005c*/ 	.byte	0x03, 0x19
        /*005e*/ 	.short	0x0014


	//----- nvinfo : EIATTR_PARAM_CBANK
	.align		4
        /*0060*/ 	.byte	0x04, 0x0a
        /*0062*/ 	.short	(.L_21 - .L_20)
	.align		4
.L_20:
        /*0064*/ 	.word	index@(.nv.constant0.triton_poi_fused_addmm_relu_14)
        /*0068*/ 	.short	0x0210
        /*006a*/ 	.short	0x0014


	//----- nvinfo : EIATTR_SW_WAR
	.align		4
.L_21:
        /*006c*/ 	.byte	0x04, 0x36
        /*006e*/ 	.short	(.L_23 - .L_22)
.L_22:
        /*0070*/ 	.word	0x00000008
.L_23:


//--------------------- .nv.callgraph             --------------------------
	.section	.nv.callgraph,"",@"SHT_CUDA_CALLGRAPH"
	.align	4
	.sectionentsize	8
	.align		4
        /*0000*/ 	.word	0x00000000
	.align		4
        /*0004*/ 	.word	0xffffffff
	.align		4
        /*0008*/ 	.word	0x00000000
	.align		4
        /*000c*/ 	.word	0xfffffffe
	.align		4
        /*0010*/ 	.word	0x00000000
	.align		4
        /*0014*/ 	.word	0xfffffffd
	.align		4
        /*0018*/ 	.word	0x00000000
	.align		4
        /*001c*/ 	.word	0xfffffffc


//--------------------- .text.triton_poi_fused_addmm_relu_14 --------------------------
	.section	.text.triton_poi_fused_addmm_relu_14,"ax",@progbits
	.align	128
        .global         triton_poi_fused_addmm_relu_14
        .type           triton_poi_fused_addmm_relu_14,@function
        .size           triton_poi_fused_addmm_relu_14,(.L_x_1 - triton_poi_fused_addmm_relu_14)
        .other          triton_poi_fused_addmm_relu_14,@"STO_CUDA_ENTRY STV_DEFAULT"
triton_poi_fused_addmm_relu_14:
.text.triton_poi_fused_addmm_relu_14:
[----:B------:R-:W0:Y:S02]  /*0000*/  LDC R1, c[0x0][0x28] ;  /* 0x00000a00ff017b82 */ /* 0x000e240000000800 */
[----:B------:R-:W1:Y:S01]  /*0010*/  S2R R0, SR_TID.X ;  /* 0x0000000000007919 */ /* 0x000e620000002100 */
[----:B------:R-:W2:Y:S01]  /*0020*/  LDC.64 R2, c[0x0][0x210] ;  /* 0x00008400ff027b82 */ /* 0x000ea20000000a00 */
[----:B------:R-:W-:Y:S01]  /*0030*/  ULDC.64 UR4, c[0x0][0x208] ;  /* 0x0000820000047ab9 */ /* 0x000fe20000000a00 */
[----:B------:R-:W3:Y:S06]  /*0040*/  S2R R7, SR_CTAID.X ;  /* 0x0000000000077919 */ /* 0x000eec0000002500 */
[----:B------:R-:W4:Y:S01]  /*0050*/  LDC.64 R4, c[0x0][0x218] ;  /* 0x00008600ff047b82 */ /* 0x000f220000000a00 */
[----:B-1----:R-:W-:Y:S01]  /*0060*/  IMAD.SHL.U32 R0, R0, 0x2, RZ ;  /* 0x0000000200007824 */ /* 0x002fe200078e00ff */
[----:B---3--:R-:W-:-:S04]  /*0070*/  SHF.R.S32.HI R6, RZ, 0x17, R7 ;  /* 0x00000017ff067819 */ /* 0x008fc80000011407 */
[----:B------:R-:W-:-:S05]  /*0080*/  LOP3.LUT R0, R0, 0xfe, RZ, 0xc0, !PT ;  /* 0x000000fe00007812 */ /* 0x000fca00078ec0ff */
[----:B------:R-:W-:Y:S01]  /*0090*/  IMAD R7, R7, 0x100, R0 ;  /* 0x0000010007077824 */ /* 0x000fe200078e0200 */
[----:B------:R-:W-:-:S03]  /*00a0*/  SGXT R0, R6, 0x1 ;  /* 0x000000010600781a */ /* 0x000fc60000000200 */
[C---:B--2---:R-:W-:Y:S01]  /*00b0*/  IMAD.WIDE R2, R7.reuse, 0x4, R2 ;  /* 0x0000000407027825 */ /* 0x044fe200078e0202 */
[----:B------:R-:W-:Y:S02]  /*00c0*/  LEA.HI R0, R0, R7, RZ, 0x7 ;  /* 0x0000000700007211 */ /* 0x000fe400078f38ff */
[----:B------:R-:W-:Y:S02]  /*00d0*/  ISETP.GE.AND P2, PT, R7, 0x200, PT ;  /* 0x000002000700780c */ /* 0x000fe40003f46270 */
[----:B------:R-:W-:-:S05]  /*00e0*/  LOP3.LUT R0, R0, 0xffffff80, RZ, 0xc0, !PT ;  /* 0xffffff8000007812 */ /* 0x000fca00078ec0ff */
[----:B------:R-:W-:Y:S01]  /*00f0*/  IMAD.IADD R9, R7, 0x1, -R0 ;  /* 0x0000000107097824 */ /* 0x000fe200078e0a00 */
[----:B------:R-:W-:-:S03]  /*0100*/  CS2R R6, SRZ ;  /* 0x0000000000067805 */ /* 0x000fc6000001ff00 */
[----:B----4-:R-:W-:Y:S01]  /*0110*/  IMAD.WIDE R4, R9, 0x4, R4 ;  /* 0x0000000409047825 */ /* 0x010fe200078e0204 */
[----:B------:R-:W-:Y:S02]  /*0120*/  CS2R R8, SRZ ;  /* 0x0000000000087805 */ /* 0x000fe4000001ff00 */
[----:B------:R-:W2:Y:S04]  /*0130*/  @!P2 LDG.E.64 R6, desc[UR4][R2.64] ;  /* 0x000000040206a981 */ /* 0x000ea8000c1e1b00 */
[----:B------:R-:W2:Y:S02]  /*0140*/  @!P2 LDG.E.EL.64 R8, desc[UR4][R4.64] ;  /* 0x000000040408a981 */ /* 0x000ea4000c2e1b00 */
[----:B--2---:R-:W-:Y:S01]  /*0150*/  FSETP.GEU.AND P0, PT, R6, -R8, PT ;  /* 0x800000080600720b */ /* 0x004fe20003f0e000 */
[----:B------:R-:W-:Y:S01]  /*0160*/  FADD R6, R8, R6 ;  /* 0x0000000608067221 */ /* 0x000fe20000000000 */
[----:B------:R-:W-:Y:S01]  /*0170*/  FADD R0, R9, R7 ;  /* 0x0000000709007221 */ /* 0x000fe20000000000 */
[----:B------:R-:W-:-:S03]  /*0180*/  FSETP.GEU.AND P1, PT, R7, -R9, PT ;  /* 0x800000090700720b */ /* 0x000fc60003f2e000 */
[----:B------:R-:W-:Y:S02]  /*0190*/  FSEL R6, R6, RZ, P0 ;  /* 0x000000ff06067208 */ /* 0x000fe40000000000 */
[----:B------:R-:W-:Y:S01]  /*01a0*/  FSEL R7, R0, RZ, P1 ;  /* 0x000000ff00077208 */ /* 0x000fe20000800000 */
[----:B------:R-:W-:Y:S07]  /*01b0*/  @P2 EXIT ;  /* 0x000000000000294d */ /* 0x000fee0003800000 */
[----:B------:R-:W-:Y:S01]  /*01c0*/  STG.E.64 desc[UR4][R2.64], R6 ;  /* 0x0000000602007986 */ /* 0x000fe2000c101b04 */
[----:B------:R-:W-:Y:S05]  /*01d0*/  EXIT ;  /* 0x000000000000794d */ /* 0x000fea0003800000 */
.L_x_0:
[----:B------:R-:W-:-:S00]  /*01e0*/  BRA `(.L_x_0) ;  /* 0xfffffffc00fc7947 */ /* 0x000fc0000383ffff */
[----:B------:R-:W-:-:S00]  /*01f0*/  NOP ;  /* 0x0000000000007918 */ /* 0x000fc00000000000 */
        /* <DEDUP_REMOVED lines=8> */
.L_x_1:


//--------------------- .nv.constant0.triton_poi_fused_addmm_relu_14 --------------------------
	.section	.nv.constant0.triton_poi_fused_addmm_relu_14,"a",@progbits
	.sectionflags	@""
	.align	4
.nv.constant0.triton_poi_fused_addmm_relu_14:
	.zero		548
